//
// Generated by NVIDIA NVVM Compiler
//
// Compiler Build ID: CL-36424714
// Cuda compilation tools, release 13.0, V13.0.88
// Based on NVVM 20.0.0
//

.version 9.0
.target sm_100
.address_size 64

	// .globl	_Z7gradingPfPc
.extern .func  (.param .b32 func_retval0) vprintf
(
	.param .b64 vprintf_param_0,
	.param .b64 vprintf_param_1
)
;
// _ZZ7gradingPfPcE10pass_count has been demoted
// _ZZ7gradingPfPcE9failcount has been demoted
.global .align 1 .b8 $str[53] = {10, 32, 84, 104, 101, 114, 101, 102, 111, 114, 101, 32, 111, 110, 32, 103, 112, 117, 32, 112, 97, 115, 115, 32, 99, 111, 117, 110, 116, 32, 61, 32, 37, 100, 32, 44, 32, 102, 97, 105, 108, 32, 99, 111, 117, 110, 116, 32, 61, 32, 37, 100};

.visible .entry _Z7gradingPfPc(
	.param .u64 .ptr .align 1 _Z7gradingPfPc_param_0,
	.param .u64 .ptr .align 1 _Z7gradingPfPc_param_1
)
{
	.local .align 8 .b8 	__local_depot0[8];
	.reg .b64 	%SP;
	.reg .b64 	%SPL;
	.reg .pred 	%p<3>;
	.reg .b16 	%rs<3>;
	.reg .b32 	%r<8>;
	.reg .b32 	%f<2>;
	.reg .b64 	%rd<15>;
	// demoted variable
	.shared .align 4 .u32 _ZZ7gradingPfPcE10pass_count;
	// demoted variable
	.shared .align 4 .u32 _ZZ7gradingPfPcE9failcount;
	mov.u64 	%SPL, __local_depot0;
	cvta.local.u64 	%SP, %SPL;
	ld.param.u64 	%rd2, [_Z7gradingPfPc_param_0];
	ld.param.u64 	%rd3, [_Z7gradingPfPc_param_1];
	cvta.to.global.u64 	%rd1, %rd3;
	cvta.to.global.u64 	%rd4, %rd2;
	mov.u32 	%r1, %tid.x;
	mul.wide.u32 	%rd5, %r1, 4;
	add.s64 	%rd6, %rd4, %rd5;
	ld.global.f32 	%f1, [%rd6];
	setp.leu.f32 	%p1, %f1, 0f42480000;
	@%p1 bra 	$L__BB0_2;
	cvt.u64.u32 	%rd9, %r1;
	add.s64 	%rd10, %rd1, %rd9;
	mov.b16 	%rs2, 80;
	st.global.u8 	[%rd10], %rs2;
	atom.shared.add.u32 	%r3, [_ZZ7gradingPfPcE10pass_count], 1;
	bra.uni 	$L__BB0_3;
$L__BB0_2:
	cvt.u64.u32 	%rd7, %r1;
	add.s64 	%rd8, %rd1, %rd7;
	mov.b16 	%rs1, 70;
	st.global.u8 	[%rd8], %rs1;
	atom.shared.add.u32 	%r2, [_ZZ7gradingPfPcE9failcount], 1;
$L__BB0_3:
	bar.sync 	0;
	setp.ne.s32 	%p2, %r1, 0;
	@%p2 bra 	$L__BB0_5;
	ld.shared.u32 	%r4, [_ZZ7gradingPfPcE10pass_count];
	ld.shared.u32 	%r5, [_ZZ7gradingPfPcE9failcount];
	add.u64 	%rd11, %SP, 0;
	add.u64 	%rd12, %SPL, 0;
	st.local.v2.u32 	[%rd12], {%r4, %r5};
	mov.u64 	%rd13, $str;
	cvta.global.u64 	%rd14, %rd13;
	{ // callseq 0, 0
	.param .b64 param0;
	st.param.b64 	[param0], %rd14;
	.param .b64 param1;
	st.param.b64 	[param1], %rd11;
	.param .b32 retval0;
	call.uni (retval0), 
	vprintf, 
	(
	param0, 
	param1
	);
	ld.param.b32 	%r6, [retval0];
	} // callseq 0
$L__BB0_5:
	ret;

}


// ===== COMPILED SASS (sm_100) =====

	.target	sm_100

	.elftype	@"ET_EXEC"


//--------------------- .note.nv.tkinfo           --------------------------
	.section	.note.nv.tkinfo,"",@"SHT_NOTE"
	.sectionflags	@"SHF_NOTE_NV_TKINFO"
	.tkinfo
        /*0018*/ 	.word	0x00000002
        /*0030*/ 	.string	""
        /*0030*/ 	.string	"ptxas"
        /*0030*/ 	.string	"Cuda compilation tools, release 13.0, V13.0.88"
        /*0030*/ 	.string	"Build cuda_13.0.r13.0/compiler.36424714_0"
        /*0030*/ 	.string	"-arch sm_100 -m 64 "



//--------------------- .note.nv.cuinfo           --------------------------
	.section	.note.nv.cuinfo,"",@"SHT_NOTE"
	.sectionflags	@"SHF_NOTE_NV_CUINFO"
        /*0018*/ 	.short	0x0002
        /*001a*/ 	.short	0x0064
        /*001c*/ 	.short	0x0082
	.zero		2


//--------------------- .nv.info                  --------------------------
	.section	.nv.info,"",@"SHT_CUDA_INFO"
	.align	4


	//----- nvinfo : EIATTR_REGCOUNT
	.align		4
        /*0000*/ 	.byte	0x04, 0x2f
        /*0002*/ 	.short	(.L_2 - .L_1)
	.align		4
.L_1:
        /*0004*/ 	.word	index@(_Z7gradingPfPc)
        /*0008*/ 	.word	0x00000018


	//----- nvinfo : EIATTR_FRAME_SIZE
	.align		4
.L_2:
        /*000c*/ 	.byte	0x04, 0x11
        /*000e*/ 	.short	(.L_4 - .L_3)
	.align		4
.L_3:
        /*0010*/ 	.word	index@(_Z7gradingPfPc)
        /*0014*/ 	.word	0x00000008


	//----- nvinfo : EIATTR_MIN_STACK_SIZE
	.align		4
.L_4:
        /*0018*/ 	.byte	0x04, 0x12
        /*001a*/ 	.short	(.L_6 - .L_5)
	.align		4
.L_5:
        /*001c*/ 	.word	index@(_Z7gradingPfPc)
        /*0020*/ 	.word	0x00000008
.L_6:


//--------------------- .nv.compat                --------------------------
	.section	.nv.compat,"",@"SHT_CUDA_COMPAT_INFO"
	.align	4
        /*0000*/ 	.byte	0x02, 0x09, 0x00, 0x00, 0x02, 0x02, 0x01, 0x00, 0x02, 0x05, 0x05, 0x00, 0x03, 0x07, 0x01, 0x01
        /*0010*/ 	.byte	0x02, 0x03, 0x00, 0x00, 0x02, 0x06, 0x01, 0x00, 0x04, 0x0b, 0x08, 0x00, 0x01, 0x00, 0x00, 0x00
        /*0020*/ 	.byte	0x00, 0x00, 0x00, 0x00


//--------------------- .nv.info._Z7gradingPfPc   --------------------------
	.section	.nv.info._Z7gradingPfPc,"",@"SHT_CUDA_INFO"
	.sectionflags	@""
	.align	4


	//----- nvinfo : EIATTR_CUDA_API_VERSION
	.align		4
        /*0000*/ 	.byte	0x04, 0x37
        /*0002*/ 	.short	(.L_8 - .L_7)
.L_7:
        /*0004*/ 	.word	0x00000082


	//----- nvinfo : EIATTR_KPARAM_INFO
	.align		4
.L_8:
        /*0008*/ 	.byte	0x04, 0x17
        /*000a*/ 	.short	(.L_10 - .L_9)
.L_9:
        /*000c*/ 	.word	0x00000000
        /*0010*/ 	.short	0x0001
        /*0012*/ 	.short	0x0008
        /*0014*/ 	.byte	0x00, 0xf5, 0x21, 0x00


	//----- nvinfo : EIATTR_KPARAM_INFO
	.align		4
.L_10:
        /*0018*/ 	.byte	0x04, 0x17
        /*001a*/ 	.short	(.L_12 - .L_11)
.L_11:
        /*001c*/ 	.word	0x00000000
        /*0020*/ 	.short	0x0000
        /*0022*/ 	.short	0x0000
        /*0024*/ 	.byte	0x00, 0xf5, 0x21, 0x00


	//----- nvinfo : EIATTR_SPARSE_MMA_MASK
	.align		4
.L_12:
        /*0028*/ 	.byte	0x03, 0x50
        /*002a*/ 	.short	0x0000


	//----- nvinfo : EIATTR_MAXREG_COUNT
	.align		4
        /*002c*/ 	.byte	0x03, 0x1b
        /*002e*/ 	.short	0x00ff


	//----- nvinfo : EIATTR_NUM_BARRIERS
	.align		4
        /*0030*/ 	.byte	0x02, 0x4c
        /*0032*/ 	.byte	0x01
	.zero		1


	//----- nvinfo : EIATTR_EXTERNS
	.align		4
        /*0034*/ 	.byte	0x04, 0x0f
        /*0036*/ 	.short	(.L_14 - .L_13)


	//   ....[0]....
	.align		4
.L_13:
        /*0038*/ 	.word	index@(vprintf)


	//----- nvinfo : EIATTR_MERCURY_ISA_VERSION
	.align		4
.L_14:
        /*003c*/ 	.byte	0x03, 0x5f
        /*003e*/ 	.short	0x0101


	//----- nvinfo : EIATTR_VRC_CTA_INIT_COUNT
	.align		4
        /*0040*/ 	.byte	0x02, 0x4a
	.zero		1
	.zero		1


	//----- nvinfo : EIATTR_SYSCALL_OFFSETS
	.align		4
        /*0044*/ 	.byte	0x04, 0x46
        /*0046*/ 	.short	(.L_16 - .L_15)


	//   ....[0]....
.L_15:
        /*0048*/ 	.word	0x00000330


	//----- nvinfo : EIATTR_EXIT_INSTR_OFFSETS
	.align		4
.L_16:
        /*004c*/ 	.byte	0x04, 0x1c
        /*004e*/ 	.short	(.L_18 - .L_17)


	//   ....[0]....
.L_17:
        /*0050*/ 	.word	0x00000290


	//   ....[1]....
        /*0054*/ 	.word	0x00000340


	//----- nvinfo : EIATTR_CRS_STACK_SIZE
	.align		4
.L_18:
        /*0058*/ 	.byte	0x04, 0x1e
        /*005a*/ 	.short	(.L_20 - .L_19)
.L_19:
        /*005c*/ 	.word	0x00000000


	//----- nvinfo : EIATTR_CBANK_PARAM_SIZE
	.align		4
.L_20:
        /*0060*/ 	.byte	0x03, 0x19
        /*0062*/ 	.short	0x0010


	//----- nvinfo : EIATTR_PARAM_CBANK
	.align		4
        /*0064*/ 	.byte	0x04, 0x0a
        /*0066*/ 	.short	(.L_22 - .L_21)
	.align		4
.L_21:
        /*0068*/ 	.word	index@(.nv.constant0._Z7gradingPfPc)
        /*006c*/ 	.short	0x0380
        /*006e*/ 	.short	0x0010


	//----- nvinfo : EIATTR_SW_WAR
	.align		4
.L_22:
        /*0070*/ 	.byte	0x04, 0x36
        /*0072*/ 	.short	(.L_24 - .L_23)
.L_23:
        /*0074*/ 	.word	0x00000008
.L_24:


//--------------------- .nv.callgraph             --------------------------
	.section	.nv.callgraph,"",@"SHT_CUDA_CALLGRAPH"
	.align	4
	.sectionentsize	8
	.align		4
        /*0000*/ 	.word	0x00000000
	.align		4
        /*0004*/ 	.word	0xffffffff
	.align		4
        /*0008*/ 	.word	index@(_Z7gradingPfPc)
	.align		4
        /*000c*/ 	.word	index@(vprintf)
	.align		4
        /*0010*/ 	.word	0x00000000
	.align		4
        /*0014*/ 	.word	0xfffffffe
	.align		4
        /*0018*/ 	.word	0x00000000
	.align		4
        /*001c*/ 	.word	0xfffffffd
	.align		4
        /*0020*/ 	.word	0x00000000
	.align		4
        /*0024*/ 	.word	0xfffffffc


//--------------------- .nv.constant4             --------------------------
	.section	.nv.constant4,"a",@progbits
	.align	8
	.align		8
.nv.constant4:
        /*0000*/ 	.dword	vprintf
	.align		8
        /*0008*/ 	.dword	$str


//--------------------- .text._Z7gradingPfPc      --------------------------
	.section	.text._Z7gradingPfPc,"ax",@progbits
	.align	128
        .global         _Z7gradingPfPc
        .type           _Z7gradingPfPc,@function
        .size           _Z7gradingPfPc,(.L_x_5 - _Z7gradingPfPc)
        .other          _Z7gradingPfPc,@"STO_CUDA_ENTRY STV_DEFAULT"
_Z7gradingPfPc:
.text._Z7gradingPfPc:
[----:B------:R-:W0:Y:S01]  /*0000*/  LDC R1, c[0x0][0x37c] ;  /* 0x0000df00ff017b82 */ /* 0x000e220000000800 */
[----:B------:R-:W1:Y:S07]  /*0010*/  S2R R9, SR_TID.X ;  /* 0x0000000000097919 */ /* 0x000e6e0000002100 */
[----:B------:R-:W1:Y:S01]  /*0020*/  LDC.64 R2, c[0x0][0x380] ;  /* 0x0000e000ff027b82 */ /* 0x000e620000000a00 */
[----:B------:R-:W2:Y:S01]  /*0030*/  LDCU.64 UR4, c[0x0][0x358] ;  /* 0x00006b00ff0477ac */ /* 0x000ea20008000a00 */
[----:B0-----:R-:W-:-:S02]  /*0040*/  VIADD R1, R1, 0xfffffff8 ;  /* 0xfffffff801017836 */ /* 0x001fc40000000000 */
[----:B-1----:R-:W-:-:S06]  /*0050*/  IMAD.WIDE.U32 R2, R9, 0x4, R2 ;  /* 0x0000000409027825 */ /* 0x002fcc00078e0002 */
[----:B--2---:R-:W2:Y:S01]  /*0060*/  LDG.E R2, desc[UR4][R2.64] ;  /* 0x0000000402027981 */ /* 0x004ea2000c1e1900 */
[----:B------:R-:W0:Y:S01]  /*0070*/  LDCU UR6, c[0x0][0x2f8] ;  /* 0x00005f00ff0677ac */ /* 0x000e220008000800 */
[----:B------:R-:W-:Y:S01]  /*0080*/  BSSY.RECONVERGENT B0, `(.L_x_0) ;  /* 0x000001e000007945 */ /* 0x000fe20003800200 */
[----:B------:R-:W1:Y:S01]  /*0090*/  LDCU UR7, c[0x0][0x2fc] ;  /* 0x00005f80ff0777ac */ /* 0x000e620008000800 */
[----:B0-----:R-:W-:-:S05]  /*00a0*/  IADD3 R6, P1, PT, R1, UR6, RZ ;  /* 0x0000000601067c10 */ /* 0x001fca000ff3e0ff */
[----:B-1----:R-:W-:Y:S01]  /*00b0*/  IMAD.X R7, RZ, RZ, UR7, P1 ;  /* 0x00000007ff077e24 */ /* 0x002fe200088e06ff */
[----:B--2---:R-:W-:-:S13]  /*00c0*/  FSETP.GT.AND P0, PT, R2, 50, PT ;  /* 0x424800000200780b */ /* 0x004fda0003f04000 */
[----:B------:R-:W-:Y:S05]  /*00d0*/  @!P0 BRA `(.L_x_1) ;  /* 0x0000000000308947 */ /* 0x000fea0003800000 */
[----:B------:R-:W0:Y:S01]  /*00e0*/  S2UR UR9, SR_CgaCtaId ;  /* 0x00000000000979c3 */ /* 0x000e220000008800 */
[----:B------:R-:W1:Y:S01]  /*00f0*/  LDCU.64 UR6, c[0x0][0x388] ;  /* 0x00007100ff0677ac */ /* 0x000e620008000a00 */
[----:B------:R-:W-:Y:S01]  /*0100*/  HFMA2 R4, -RZ, RZ, 0, 4.76837158203125e-06 ;  /* 0x00000050ff047431 */ /* 0x000fe200000001ff */
[----:B------:R-:W-:Y:S02]  /*0110*/  UMOV UR8, 0x400 ;  /* 0x0000040000087882 */ /* 0x000fe40000000000 */
[----:B------:R-:W-:Y:S01]  /*0120*/  IMAD.U32 R0, RZ, RZ, UR8 ;  /* 0x00000008ff007e24 */ /* 0x000fe2000f8e00ff */
[----:B-1----:R-:W-:Y:S01]  /*0130*/  IADD3 R2, P0, PT, R9, UR6, RZ ;  /* 0x0000000609027c10 */ /* 0x002fe2000ff1e0ff */
[----:B0-----:R-:W-:-:S04]  /*0140*/  IMAD.U32 R5, RZ, RZ, UR9 ;  /* 0x00000009ff057e24 */ /* 0x001fc8000f8e00ff */
[----:B------:R-:W-:Y:S01]  /*0150*/  IMAD.X R3, RZ, RZ, UR7, P0 ;  /* 0x00000007ff037e24 */ /* 0x000fe200080e06ff */
[----:B------:R-:W-:-:S04]  /*0160*/  LEA R8, R5, R0, 0x18 ;  /* 0x0000000005087211 */ /* 0x000fc800078ec0ff */
[----:B------:R1:W-:Y:S04]  /*0170*/  STG.E.U8 desc[UR4][R2.64], R4 ;  /* 0x0000000402007986 */ /* 0x0003e8000c101104 */
[----:B------:R1:W-:Y:S01]  /*0180*/  ATOMS.POPC.INC.32 RZ, [R8+URZ] ;  /* 0x0000000008ff7f8c */ /* 0x0003e2000d8000ff */
[----:B------:R-:W-:Y:S05]  /*0190*/  BRA `(.L_x_2) ;  /* 0x0000000000307947 */ /* 0x000fea0003800000 */
.L_x_1:
[----:B------:R-:W0:Y:S01]  /*01a0*/  S2UR UR9, SR_CgaCtaId ;  /* 0x00000000000979c3 */ /* 0x000e220000008800 */
[----:B------:R-:W1:Y:S01]  /*01b0*/  LDCU.64 UR6, c[0x0][0x388] ;  /* 0x00007100ff0677ac */ /* 0x000e620008000a00 */
[----:B------:R-:W-:Y:S01]  /*01c0*/  IMAD.MOV.U32 R8, RZ, RZ, 0x46 ;  /* 0x00000046ff087424 */ /* 0x000fe200078e00ff */
[----:B------:R-:W-:Y:S02]  /*01d0*/  UMOV UR8, 0x400 ;  /* 0x0000040000087882 */ /* 0x000fe40000000000 */
[----:B------:R-:W-:-:S04]  /*01e0*/  IMAD.U32 R0, RZ, RZ, UR8 ;  /* 0x00000008ff007e24 */ /* 0x000fc8000f8e00ff */
[----:B------:R-:W-:Y:S01]  /*01f0*/  VIADD R4, R0, 0x4 ;  /* 0x0000000400047836 */ /* 0x000fe20000000000 */
[----:B-1----:R-:W-:Y:S02]  /*0200*/  IADD3 R2, P0, PT, R9, UR6, RZ ;  /* 0x0000000609027c10 */ /* 0x002fe4000ff1e0ff */
[----:B0-----:R-:W-:-:S03]  /*0210*/  MOV R5, UR9 ;  /* 0x0000000900057c02 */ /* 0x001fc60008000f00 */
[----:B------:R-:W-:Y:S01]  /*0220*/  IMAD.X R3, RZ, RZ, UR7, P0 ;  /* 0x00000007ff037e24 */ /* 0x000fe200080e06ff */
[----:B------:R-:W-:-:S04]  /*0230*/  LEA R4, R5, R4, 0x18 ;  /* 0x0000000405047211 */ /* 0x000fc800078ec0ff */
[----:B------:R0:W-:Y:S04]  /*0240*/  STG.E.U8 desc[UR4][R2.64], R8 ;  /* 0x0000000802007986 */ /* 0x0001e8000c101104 */
[----:B------:R0:W-:Y:S02]  /*0250*/  ATOMS.POPC.INC.32 RZ, [R4+URZ] ;  /* 0x0000000004ff7f8c */ /* 0x0001e4000d8000ff */
.L_x_2:
[----:B------:R-:W-:Y:S05]  /*0260*/  BSYNC.RECONVERGENT B0 ;  /* 0x0000000000007941 */ /* 0x000fea0003800200 */
.L_x_0:
[----:B------:R-:W-:Y:S01]  /*0270*/  BAR.SYNC.DEFER_BLOCKING 0x0 ;  /* 0x0000000000007b1d */ /* 0x000fe20000010000 */
[----:B------:R-:W-:-:S13]  /*0280*/  ISETP.NE.AND P0, PT, R9, RZ, PT ;  /* 0x000000ff0900720c */ /* 0x000fda0003f05270 */
[----:B------:R-:W-:Y:S05]  /*0290*/  @P0 EXIT ;  /* 0x000000000000094d */ /* 0x000fea0003800000 */
[----:B01----:R-:W-:Y:S01]  /*02a0*/  LEA R2, R5, R0, 0x18 ;  /* 0x0000000005027211 */ /* 0x003fe200078ec0ff */
[----:B------:R-:W0:Y:S01]  /*02b0*/  LDCU.64 UR4, c[0x4][0x8] ;  /* 0x01000100ff0477ac */ /* 0x000e220008000a00 */
[----:B------:R-:W-:-:S04]  /*02c0*/  MOV R0, 0x0 ;  /* 0x0000000000007802 */ /* 0x000fc80000000f00 */
[----:B------:R-:W1:Y:S01]  /*02d0*/  LDS.64 R2, [R2] ;  /* 0x0000000002027984 */ /* 0x000e620000000a00 */
[----:B------:R2:W3:Y:S01]  /*02e0*/  LDC.64 R8, c[0x4][R0] ;  /* 0x0100000000087b82 */ /* 0x0004e20000000a00 */
[----:B0-----:R-:W-:Y:S01]  /*02f0*/  MOV R4, UR4 ;  /* 0x0000000400047c02 */ /* 0x001fe20008000f00 */
[----:B------:R-:W-:Y:S01]  /*0300*/  IMAD.U32 R5, RZ, RZ, UR5 ;  /* 0x00000005ff057e24 */ /* 0x000fe2000f8e00ff */
[----:B-1----:R2:W-:Y:S06]  /*0310*/  STL.64 [R1], R2 ;  /* 0x0000000201007387 */ /* 0x0025ec0000100a00 */
[----:B------:R-:W-:-:S07]  /*0320*/  LEPC R20, `(.L_x_3) ;  /* 0x000000001014794e */ /* 0x000fce0000000000 */
[----:B--23--:R-:W-:Y:S05]  /*0330*/  CALL.ABS.NOINC R8 ;  /* 0x0000000008007343 */ /* 0x00cfea0003c00000 */
.L_x_3:
[----:B------:R-:W-:Y:S05]  /*0340*/  EXIT ;  /* 0x000000000000794d */ /* 0x000fea0003800000 */
.L_x_4:
[----:B------:R-:W-:-:S00]  /*0350*/  BRA `(.L_x_4) ;  /* 0xfffffffc00fc7947 */ /* 0x000fc0000383ffff */
[----:B------:R-:W-:-:S00]  /*0360*/  NOP ;  /* 0x0000000000007918 */ /* 0x000fc00000000000 */
        /* <DEDUP_REMOVED lines=9> */
.L_x_5:


//--------------------- .nv.global.init           --------------------------
	.section	.nv.global.init,"aw",@progbits
.nv.global.init:
	.type		$str,@object
	.size		$str,(.L_0 - $str)
$str:
        /*0000*/ 	.byte	0x0a, 0x20, 0x54, 0x68, 0x65, 0x72, 0x65, 0x66, 0x6f, 0x72, 0x65, 0x20, 0x6f, 0x6e, 0x20, 0x67
        /*0010*/ 	.byte	0x70, 0x75, 0x20, 0x70, 0x61, 0x73, 0x73, 0x20, 0x63, 0x6f, 0x75, 0x6e, 0x74, 0x20, 0x3d, 0x20
        /*0020*/ 	.byte	0x25, 0x64, 0x20, 0x2c, 0x20, 0x66, 0x61, 0x69, 0x6c, 0x20, 0x63, 0x6f, 0x75, 0x6e, 0x74, 0x20
        /*0030*/ 	.byte	0x3d, 0x20, 0x25, 0x64, 0x00
.L_0:


//--------------------- .nv.shared._Z7gradingPfPc --------------------------
	.section	.nv.shared._Z7gradingPfPc,"aw",@nobits
	.sectionflags	@""
	.align	4
.nv.shared._Z7gradingPfPc:
	.zero		1032


//--------------------- .nv.shared.reserved.0     --------------------------
	.section	.nv.shared.reserved.0,"aw",@nobits
	.weak		__nv_reservedSMEM_offset_0_alias
	.size		__nv_reservedSMEM_offset_0_alias, 0, 64
	.other		__nv_reservedSMEM_offset_0_alias,@"STO_CUDA_RESERVED_SHARED STV_DEFAULT"
__nv_reservedSMEM_offset_0_alias:
	.zero		0
	.zero		64


//--------------------- .nv.constant0._Z7gradingPfPc --------------------------
	.section	.nv.constant0._Z7gradingPfPc,"a",@progbits
	.sectionflags	@""
	.align	4
.nv.constant0._Z7gradingPfPc:
	.zero		912


//--------------------- SYMBOLS --------------------------

	.type		.nv.reservedSmem.offset0,@object
	.size		.nv.reservedSmem.offset0,0x4
	.type		.nv.reservedSmem.cap,@object
	.size		.nv.reservedSmem.cap,0x4
	.type		vprintf,@function
